	.headerflags	@"EF_CUDA_TEXMODE_UNIFIED EF_CUDA_64BIT_ADDRESS EF_CUDA_ACCELERATORS EF_CUDA_SM90 EF_CUDA_VIRTUAL_SM(EF_CUDA_SM90)"
	.elftype	@"ET_EXEC"


//--------------------- .nv.info                  --------------------------
	.section	.nv.info,"",@"SHT_CUDA_INFO"
	.align	4


	//----- nvinfo : EIATTR_REGCOUNT
	.align		4
        /*0000*/ 	.byte	0x04, 0x2f
        /*0002*/ 	.short	(.L_3 - .L_2)
	.align		4
.L_2:
        /*0004*/ 	.word	index@(triton_poi_fused__native_batch_norm_legit_no_training_relu_61)
        /*0008*/ 	.word	0x00000011


	//----- nvinfo : EIATTR_MIN_STACK_SIZE
	.align		4
.L_3:
        /*000c*/ 	.byte	0x04, 0x12
        /*000e*/ 	.short	(.L_5 - .L_4)
	.align		4
.L_4:
        /*0010*/ 	.word	index@(triton_poi_fused__native_batch_norm_legit_no_training_relu_61)
        /*0014*/ 	.word	0x00000000


	//----- nvinfo : EIATTR_FRAME_SIZE
	.align		4
.L_5:
        /*0018*/ 	.byte	0x04, 0x11
        /*001a*/ 	.short	(.L_7 - .L_6)
	.align		4
.L_6:
        /*001c*/ 	.word	index@(triton_poi_fused__native_batch_norm_legit_no_training_relu_61)
        /*0020*/ 	.word	0x00000000


	//----- nvinfo : EIATTR_MIN_STACK_SIZE
	.align		4
.L_7:
        /*0024*/ 	.byte	0x04, 0x12
        /*0026*/ 	.short	(.L_9 - .L_8)
	.align		4
.L_8:
        /*0028*/ 	.word	index@(triton_poi_fused__native_batch_norm_legit_no_training_relu_61)
        /*002c*/ 	.word	0x00000000
.L_9:


//--------------------- .nv.info.triton_poi_fused__native_batch_norm_legit_no_training_relu_61 --------------------------
	.section	.nv.info.triton_poi_fused__native_batch_norm_legit_no_training_relu_61,"",@"SHT_CUDA_INFO"
	.sectionflags	@""
	.align	4


	//----- nvinfo : EIATTR_CUDA_API_VERSION
	.align		4
        /*0000*/ 	.byte	0x04, 0x37
        /*0002*/ 	.short	(.L_11 - .L_10)
.L_10:
        /*0004*/ 	.word	0x0000007c


	//----- nvinfo : EIATTR_KPARAM_INFO
	.align		4
.L_11:
        /*0008*/ 	.byte	0x04, 0x17
        /*000a*/ 	.short	(.L_13 - .L_12)
.L_12:
        /*000c*/ 	.word	0x00000000
        /*0010*/ 	.short	0x0006
        /*0012*/ 	.short	0x0030
        /*0014*/ 	.byte	0x00, 0xf0, 0x11, 0x00


	//----- nvinfo : EIATTR_KPARAM_INFO
	.align		4
.L_13:
        /*0018*/ 	.byte	0x04, 0x17
        /*001a*/ 	.short	(.L_15 - .L_14)
.L_14:
        /*001c*/ 	.word	0x00000000
        /*0020*/ 	.short	0x0005
        /*0022*/ 	.short	0x0028
        /*0024*/ 	.byte	0x00, 0xf4, 0x21, 0x00


	//----- nvinfo : EIATTR_KPARAM_INFO
	.align		4
.L_15:
        /*0028*/ 	.byte	0x04, 0x17
        /*002a*/ 	.short	(.L_17 - .L_16)
.L_16:
        /*002c*/ 	.word	0x00000000
        /*0030*/ 	.short	0x0004
        /*0032*/ 	.short	0x0020
        /*0034*/ 	.byte	0x00, 0xf4, 0x21, 0x00


	//----- nvinfo : EIATTR_KPARAM_INFO
	.align		4
.L_17:
        /*0038*/ 	.byte	0x04, 0x17
        /*003a*/ 	.short	(.L_19 - .L_18)
.L_18:
        /*003c*/ 	.word	0x00000000
        /*0040*/ 	.short	0x0003
        /*0042*/ 	.short	0x0018
        /*0044*/ 	.byte	0x00, 0xf4, 0x21, 0x00


	//----- nvinfo : EIATTR_KPARAM_INFO
	.align		4
.L_19:
        /*0048*/ 	.byte	0x04, 0x17
        /*004a*/ 	.short	(.L_21 - .L_20)
.L_20:
        /*004c*/ 	.word	0x00000000
        /*0050*/ 	.short	0x0002
        /*0052*/ 	.short	0x0010
        /*0054*/ 	.byte	0x00, 0xf4, 0x21, 0x00


	//----- nvinfo : EIATTR_KPARAM_INFO
	.align		4
.L_21:
        /*0058*/ 	.byte	0x04, 0x17
        /*005a*/ 	.short	(.L_23 - .L_22)
.L_22:
        /*005c*/ 	.word	0x00000000
        /*0060*/ 	.short	0x0001
        /*0062*/ 	.short	0x0008
        /*0064*/ 	.byte	0x00, 0xf4, 0x21, 0x00


	//----- nvinfo : EIATTR_KPARAM_INFO
	.align		4
.L_23:
        /*0068*/ 	.byte	0x04, 0x17
        /*006a*/ 	.short	(.L_25 - .L_24)
.L_24:
        /*006c*/ 	.word	0x00000000
        /*0070*/ 	.short	0x0000
        /*0072*/ 	.short	0x0000
        /*0074*/ 	.byte	0x00, 0xf4, 0x21, 0x00


	//----- nvinfo : EIATTR_SPARSE_MMA_MASK
	.align		4
.L_25:
        /*0078*/ 	.byte	0x03, 0x50
        /*007a*/ 	.short	0x0000


	//----- nvinfo : EIATTR_MAXREG_COUNT
	.align		4
        /*007c*/ 	.byte	0x03, 0x1b
        /*007e*/ 	.short	0x00ff


	//----- nvinfo : EIATTR_EXIT_INSTR_OFFSETS
	.align		4
        /*0080*/ 	.byte	0x04, 0x1c
        /*0082*/ 	.short	(.L_27 - .L_26)


	//   ....[0]....
.L_26:
        /*0084*/ 	.word	0x00000360


	//----- nvinfo : EIATTR_REQNTID
	.align		4
.L_27:
        /*0088*/ 	.byte	0x04, 0x10
        /*008a*/ 	.short	(.L_29 - .L_28)
.L_28:
        /*008c*/ 	.word	0x00000080
        /*0090*/ 	.word	0x00000001
        /*0094*/ 	.word	0x00000001


	//----- nvinfo : EIATTR_CBANK_PARAM_SIZE
	.align		4
.L_29:
        /*0098*/ 	.byte	0x03, 0x19
        /*009a*/ 	.short	0x0034


	//----- nvinfo : EIATTR_PARAM_CBANK
	.align		4
        /*009c*/ 	.byte	0x04, 0x0a
        /*009e*/ 	.short	(.L_31 - .L_30)
	.align		4
.L_30:
        /*00a0*/ 	.word	index@(.nv.constant0.triton_poi_fused__native_batch_norm_legit_no_training_relu_61)
        /*00a4*/ 	.short	0x0210
        /*00a6*/ 	.short	0x0034


	//----- nvinfo : EIATTR_SW_WAR
	.align		4
.L_31:
        /*00a8*/ 	.byte	0x04, 0x36
        /*00aa*/ 	.short	(.L_33 - .L_32)
.L_32:
        /*00ac*/ 	.word	0x00000008
.L_33:


//--------------------- .nv.callgraph             --------------------------
	.section	.nv.callgraph,"",@"SHT_CUDA_CALLGRAPH"
	.align	4
	.sectionentsize	8
	.align		4
        /*0000*/ 	.word	0x00000000
	.align		4
        /*0004*/ 	.word	0xffffffff
	.align		4
        /*0008*/ 	.word	0x00000000
	.align		4
        /*000c*/ 	.word	0xfffffffe
	.align		4
        /*0010*/ 	.word	0x00000000
	.align		4
        /*0014*/ 	.word	0xfffffffd
	.align		4
        /*0018*/ 	.word	0x00000000
	.align		4
        /*001c*/ 	.word	0xfffffffc


//--------------------- .nv.constant4             --------------------------
	.section	.nv.constant4,"a",@progbits
	.align	8
	.align		8
.nv.constant4:
        /*0000*/ 	.dword	_$_str
	.align		8
        /*0008*/ 	.dword	_$_str_$_2


//--------------------- .text.triton_poi_fused__native_batch_norm_legit_no_training_relu_61 --------------------------
	.section	.text.triton_poi_fused__native_batch_norm_legit_no_training_relu_61,"ax",@progbits
	.align	128
        .global         triton_poi_fused__native_batch_norm_legit_no_training_relu_61
        .type           triton_poi_fused__native_batch_norm_legit_no_training_relu_61,@function
        .size           triton_poi_fused__native_batch_norm_legit_no_training_relu_61,(.L_x_1 - triton_poi_fused__native_batch_norm_legit_no_training_relu_61)
        .other          triton_poi_fused__native_batch_norm_legit_no_training_relu_61,@"STO_CUDA_ENTRY STV_DEFAULT"
triton_poi_fused__native_batch_norm_legit_no_training_relu_61:
.text.triton_poi_fused__native_batch_norm_legit_no_training_relu_61:
[----:B------:R-:W-:Y:S01]  /*0000*/  LDC R1, c[0x0][0x28] ;  /* 0x00000a00ff017b82 */ /* 0x000fe20000000800 */
[----:B------:R-:W1:Y:S07]  /*0010*/  S2R R0, SR_TID.X ;  /* 0x0000000000007919 */ /* 0x000e6e0000002100 */
[----:B------:R-:W2:Y:S01]  /*0020*/  LDC.64 R6, c[0x0][0x220] ;  /* 0x00008800ff067b82 */ /* 0x000ea20000000a00 */
[----:B------:R-:W-:Y:S01]  /*0030*/  ULDC.64 UR4, c[0x0][0x208] ;  /* 0x0000820000047ab9 */ /* 0x000fe20000000a00 */
[----:B------:R-:W3:Y:S06]  /*0040*/  S2R R5, SR_CTAID.X ;  /* 0x0000000000057919 */ /* 0x000eec0000002500 */
[----:B------:R-:W4:Y:S08]  /*0050*/  LDC.64 R8, c[0x0][0x228] ;  /* 0x00008a00ff087b82 */ /* 0x000f300000000a00 */
[----:B------:R-:W5:Y:S01]  /*0060*/  LDC.64 R10, c[0x0][0x230] ;  /* 0x00008c00ff0a7b82 */ /* 0x000f620000000a00 */
[----:B-1----:R-:W-:-:S02]  /*0070*/  SHF.L.U32 R0, R0, 0x1, RZ ;  /* 0x0000000100007819 */ /* 0x002fc400000006ff */
[----:B---3--:R-:W-:Y:S02]  /*0080*/  SHF.R.S32.HI R3, RZ, 0x17, R5 ;  /* 0x00000017ff037819 */ /* 0x008fe40000011405 */
[----:B------:R-:W-:Y:S02]  /*0090*/  LOP3.LUT R0, R0, 0xfe, RZ, 0xc0, !PT ;  /* 0x000000fe00007812 */ /* 0x000fe400078ec0ff */
[----:B------:R-:W-:Y:S02]  /*00a0*/  SGXT R3, R3, 0x1 ;  /* 0x000000010303781a */ /* 0x000fe40000000200 */
[----:B------:R-:W-:Y:S02]  /*00b0*/  LEA R0, R5, R0, 0x8 ;  /* 0x0000000005007211 */ /* 0x000fe400078e40ff */
[----:B------:R-:W1:Y:S02]  /*00c0*/  LDC.64 R4, c[0x0][0x218] ;  /* 0x00008600ff047b82 */ /* 0x000e640000000a00 */
[----:B------:R-:W-:-:S04]  /*00d0*/  LEA.HI R3, R3, R0, RZ, 0x2 ;  /* 0x0000000003037211 */ /* 0x000fc800078f10ff */
[--C-:B------:R-:W-:Y:S02]  /*00e0*/  SHF.R.S32.HI R2, RZ, 0x2, R3.reuse ;  /* 0x00000002ff027819 */ /* 0x100fe40000011403 */
[----:B------:R-:W-:-:S04]  /*00f0*/  SHF.R.S32.HI R3, RZ, 0x1f, R3 ;  /* 0x0000001fff037819 */ /* 0x000fc80000011403 */
[----:B------:R-:W-:-:S04]  /*0100*/  LEA.HI R3, R3, R2, RZ, 0x8 ;  /* 0x0000000203037211 */ /* 0x000fc800078f40ff */
[----:B------:R-:W-:-:S04]  /*0110*/  LOP3.LUT R3, R3, 0xffffff00, RZ, 0xc0, !PT ;  /* 0xffffff0003037812 */ /* 0x000fc800078ec0ff */
[----:B------:R-:W-:Y:S02]  /*0120*/  IADD3 R13, R2, -R3, RZ ;  /* 0x80000003020d7210 */ /* 0x000fe40007ffe0ff */
[----:B------:R-:W3:Y:S03]  /*0130*/  LDC.64 R2, c[0x0][0x210] ;  /* 0x00008400ff027b82 */ /* 0x000ee60000000a00 */
[----:B--2---:R-:W-:-:S06]  /*0140*/  IMAD.WIDE R6, R13, 0x4, R6 ;  /* 0x000000040d067825 */ /* 0x004fcc00078e0206 */
[----:B------:R-:W2:Y:S01]  /*0150*/  LDG.E.EL R6, desc[UR4][R6.64] ;  /* 0x0000000406067981 */ /* 0x000ea2000c2e1900 */
[----:B-1----:R-:W-:-:S05]  /*0160*/  IMAD.WIDE R4, R13, 0x4, R4 ;  /* 0x000000040d047825 */ /* 0x002fca00078e0204 */
[----:B------:R1:W2:Y:S01]  /*0170*/  LDG.E.EL R12, desc[UR4][R4.64] ;  /* 0x00000004040c7981 */ /* 0x0002a2000c2e1900 */
[----:B---3--:R-:W-:Y:S01]  /*0180*/  IMAD.WIDE R2, R0, 0x4, R2 ;  /* 0x0000000400027825 */ /* 0x008fe200078e0202 */
[----:B------:R-:W-:Y:S01]  /*0190*/  HFMA2.MMA R14, -RZ, RZ, 1.625, 0 ;  /* 0x3e800000ff0e7435 */ /* 0x000fe200000001ff */
[----:B-1----:R-:W1:Y:S04]  /*01a0*/  LDC.64 R4, c[0x0][0x238] ;  /* 0x00008e00ff047b82 */ /* 0x002e680000000a00 */
[----:B------:R-:W3:Y:S01]  /*01b0*/  LDG.E.64 R2, desc[UR4][R2.64] ;  /* 0x0000000402027981 */ /* 0x000ee2000c1e1b00 */
[----:B----4-:R-:W-:-:S04]  /*01c0*/  IMAD.WIDE R8, R13, 0x4, R8 ;  /* 0x000000040d087825 */ /* 0x010fc800078e0208 */
[----:B-----5:R-:W-:Y:S02]  /*01d0*/  IMAD.WIDE R10, R13, 0x4, R10 ;  /* 0x000000040d0a7825 */ /* 0x020fe400078e020a */
[----:B------:R-:W4:Y:S04]  /*01e0*/  LDG.E.EL R8, desc[UR4][R8.64] ;  /* 0x0000000408087981 */ /* 0x000f28000c2e1900 */
[----:B------:R-:W4:Y:S01]  /*01f0*/  LDG.E.EL R11, desc[UR4][R10.64] ;  /* 0x000000040a0b7981 */ /* 0x000f22000c2e1900 */
[----:B-1----:R-:W-:-:S04]  /*0200*/  IMAD.WIDE R4, R0, 0x4, R4 ;  /* 0x0000000400047825 */ /* 0x002fc800078e0204 */
[----:B--2---:R-:W-:-:S04]  /*0210*/  FADD R6, R6, 9.9999997473787516356e-06 ;  /* 0x3727c5ac06067421 */ /* 0x004fc80000000000 */
[----:B------:R-:W1:Y:S02]  /*0220*/  MUFU.SQRT R7, R6 ;  /* 0x0000000600077308 */ /* 0x000e640000002000 */
[C---:B-1----:R-:W-:Y:S02]  /*0230*/  FSETP.GT.AND P0, PT, R7.reuse, 8.50705917302346158658e+37, PT ;  /* 0x7e8000000700780b */ /* 0x042fe40003f04000 */
[----:B------:R-:W-:-:S11]  /*0240*/  FSETP.GEU.AND P1, PT, R7, 1.175494350822287508e-38, PT ;  /* 0x008000000700780b */ /* 0x000fd60003f2e000 */
[----:B------:R-:W-:-:S04]  /*0250*/  @P0 FMUL R7, R7, 0.25 ;  /* 0x3e80000007070820 */ /* 0x000fc80000400000 */
[----:B------:R-:W-:-:S06]  /*0260*/  @!P1 FMUL R7, R7, 16777216 ;  /* 0x4b80000007079820 */ /* 0x000fcc0000400000 */
[----:B------:R-:W1:Y:S01]  /*0270*/  MUFU.RCP R7, R7 ;  /* 0x0000000700077308 */ /* 0x000e620000001000 */
[----:B------:R-:W-:Y:S01]  /*0280*/  FSEL R14, R14, 1, P0 ;  /* 0x3f8000000e0e7808 */ /* 0x000fe20000000000 */
[----:B---3--:R-:W-:-:S04]  /*0290*/  FADD R2, R2, -R12 ;  /* 0x8000000c02027221 */ /* 0x008fc80000000000 */
[----:B------:R-:W-:Y:S01]  /*02a0*/  @!P1 FMUL R14, R14, 16777216 ;  /* 0x4b8000000e0e9820 */ /* 0x000fe20000400000 */
[----:B------:R-:W-:-:S03]  /*02b0*/  FADD R3, R3, -R12 ;  /* 0x8000000c03037221 */ /* 0x000fc60000000000 */
[----:B-1----:R-:W-:-:S04]  /*02c0*/  FMUL R14, R7, R14 ;  /* 0x0000000e070e7220 */ /* 0x002fc80000400000 */
[-C--:B------:R-:W-:Y:S01]  /*02d0*/  FMUL R2, R2, R14.reuse ;  /* 0x0000000e02027220 */ /* 0x080fe20000400000 */
[----:B------:R-:W-:-:S03]  /*02e0*/  FMUL R14, R3, R14 ;  /* 0x0000000e030e7220 */ /* 0x000fc60000400000 */
[C-C-:B----4-:R-:W-:Y:S01]  /*02f0*/  FFMA R2, R8.reuse, R2, R11.reuse ;  /* 0x0000000208027223 */ /* 0x150fe2000000000b */
[----:B------:R-:W-:-:S04]  /*0300*/  FFMA R14, R8, R14, R11 ;  /* 0x0000000e080e7223 */ /* 0x000fc8000000000b */
[----:B------:R-:W-:Y:S02]  /*0310*/  FSETP.GEU.AND P0, PT, R2, RZ, PT ;  /* 0x000000ff0200720b */ /* 0x000fe40003f0e000 */
[----:B------:R-:W-:Y:S02]  /*0320*/  FSETP.GEU.AND P1, PT, R14, RZ, PT ;  /* 0x000000ff0e00720b */ /* 0x000fe40003f2e000 */
[----:B------:R-:W-:Y:S02]  /*0330*/  FSEL R2, R2, RZ, P0 ;  /* 0x000000ff02027208 */ /* 0x000fe40000000000 */
[----:B------:R-:W-:-:S05]  /*0340*/  FSEL R3, R14, RZ, P1 ;  /* 0x000000ff0e037208 */ /* 0x000fca0000800000 */
[----:B------:R-:W-:Y:S01]  /*0350*/  STG.E.64 desc[UR4][R4.64], R2 ;  /* 0x0000000204007986 */ /* 0x000fe2000c101b04 */
[----:B------:R-:W-:Y:S05]  /*0360*/  EXIT ;  /* 0x000000000000794d */ /* 0x000fea0003800000 */
.L_x_0:
[----:B------:R-:W-:-:S00]  /*0370*/  BRA `(.L_x_0) ;  /* 0xfffffffc00fc7947 */ /* 0x000fc0000383ffff */
[----:B------:R-:W-:-:S00]  /*0380*/  NOP ;  /* 0x0000000000007918 */ /* 0x000fc00000000000 */
[----:B------:R-:W-:-:S00]  /*0390*/  NOP ;  /* 0x0000000000007918 */ /* 0x000fc00000000000 */
[----:B------:R-:W-:-:S00]  /*03a0*/  NOP ;  /* 0x0000000000007918 */ /* 0x000fc00000000000 */
[----:B------:R-:W-:-:S00]  /*03b0*/  NOP ;  /* 0x0000000000007918 */ /* 0x000fc00000000000 */
[----:B------:R-:W-:-:S00]  /*03c0*/  NOP ;  /* 0x0000000000007918 */ /* 0x000fc00000000000 */
[----:B------:R-:W-:-:S00]  /*03d0*/  NOP ;  /* 0x0000000000007918 */ /* 0x000fc00000000000 */
[----:B------:R-:W-:-:S00]  /*03e0*/  NOP ;  /* 0x0000000000007918 */ /* 0x000fc00000000000 */
[----:B------:R-:W-:-:S00]  /*03f0*/  NOP ;  /* 0x0000000000007918 */ /* 0x000fc00000000000 */
.L_x_1:


//--------------------- .nv.global.init           --------------------------
	.section	.nv.global.init,"aw",@progbits
.nv.global.init:
	.type		_$_str,@object
	.size		_$_str,(_$_str_$_2 - _$_str)
_$_str:
        /*0000*/ 	.byte	0x5f, 0x5f, 0x43, 0x55, 0x44, 0x41, 0x5f, 0x46, 0x54, 0x5a, 0x00
	.type		_$_str_$_2,@object
	.size		_$_str_$_2,(.L_1 - _$_str_$_2)
_$_str_$_2:
        /*000b*/ 	.byte	0x5f, 0x5f, 0x43, 0x55, 0x44, 0x41, 0x5f, 0x50, 0x52, 0x45, 0x43, 0x5f, 0x53, 0x51, 0x52, 0x54
        /*001b*/ 	.byte	0x00
.L_1:


//--------------------- .nv.constant0.triton_poi_fused__native_batch_norm_legit_no_training_relu_61 --------------------------
	.section	.nv.constant0.triton_poi_fused__native_batch_norm_legit_no_training_relu_61,"a",@progbits
	.sectionflags	@""
	.align	4
.nv.constant0.triton_poi_fused__native_batch_norm_legit_no_training_relu_61:
	.zero		580
